//
// Generated by NVIDIA NVVM Compiler
//
// Compiler Build ID: CL-36424714
// Cuda compilation tools, release 13.0, V13.0.88
// Based on NVVM 20.0.0
//

.version 9.0
.target sm_100
.address_size 64

	// .globl	_Z3addiiPfS_

.visible .entry _Z3addiiPfS_(
	.param .u32 _Z3addiiPfS__param_0,
	.param .u32 _Z3addiiPfS__param_1,
	.param .u64 .ptr .align 1 _Z3addiiPfS__param_2,
	.param .u64 .ptr .align 1 _Z3addiiPfS__param_3
)
{
	.reg .pred 	%p<7>;
	.reg .b32 	%r<40>;
	.reg .b32 	%f<16>;
	.reg .b64 	%rd<23>;

	ld.param.u32 	%r13, [_Z3addiiPfS__param_0];
	ld.param.u32 	%r14, [_Z3addiiPfS__param_1];
	ld.param.u64 	%rd3, [_Z3addiiPfS__param_2];
	ld.param.u64 	%rd4, [_Z3addiiPfS__param_3];
	cvta.to.global.u64 	%rd1, %rd4;
	cvta.to.global.u64 	%rd2, %rd3;
	mov.u32 	%r15, %ntid.x;
	mov.u32 	%r16, %ctaid.x;
	mov.u32 	%r17, %tid.x;
	mad.lo.s32 	%r38, %r15, %r16, %r17;
	mov.u32 	%r18, %nctaid.x;
	mul.lo.s32 	%r2, %r15, %r18;
	mul.lo.s32 	%r3, %r14, %r13;
	setp.ge.s32 	%p1, %r38, %r3;
	@%p1 bra 	$L__BB0_7;
	add.s32 	%r19, %r38, %r2;
	max.s32 	%r20, %r3, %r19;
	setp.lt.s32 	%p2, %r19, %r3;
	selp.u32 	%r21, 1, 0, %p2;
	add.s32 	%r22, %r19, %r21;
	sub.s32 	%r23, %r20, %r22;
	div.u32 	%r24, %r23, %r2;
	add.s32 	%r4, %r24, %r21;
	and.b32  	%r25, %r4, 3;
	setp.eq.s32 	%p3, %r25, 3;
	@%p3 bra 	$L__BB0_4;
	add.s32 	%r26, %r4, 1;
	and.b32  	%r27, %r26, 3;
	neg.s32 	%r36, %r27;
$L__BB0_3:
	.pragma "nounroll";
	mul.wide.s32 	%rd5, %r38, 4;
	add.s64 	%rd6, %rd1, %rd5;
	rem.s32 	%r28, %r38, %r13;
	mul.wide.s32 	%rd7, %r28, 4;
	add.s64 	%rd8, %rd2, %rd7;
	ld.global.f32 	%f1, [%rd8];
	ld.global.f32 	%f2, [%rd6];
	add.rn.f32 	%f3, %f1, %f2;
	st.global.f32 	[%rd8], %f3;
	add.s32 	%r38, %r38, %r2;
	add.s32 	%r36, %r36, 1;
	setp.ne.s32 	%p4, %r36, 0;
	@%p4 bra 	$L__BB0_3;
$L__BB0_4:
	setp.lt.u32 	%p5, %r4, 3;
	@%p5 bra 	$L__BB0_7;
	mul.wide.s32 	%rd15, %r2, 4;
$L__BB0_6:
	rem.s32 	%r29, %r38, %r13;
	mul.wide.s32 	%rd9, %r29, 4;
	add.s64 	%rd10, %rd2, %rd9;
	ld.global.f32 	%f4, [%rd10];
	mul.wide.s32 	%rd11, %r38, 4;
	add.s64 	%rd12, %rd1, %rd11;
	ld.global.f32 	%f5, [%rd12];
	add.rn.f32 	%f6, %f4, %f5;
	st.global.f32 	[%rd10], %f6;
	add.s32 	%r30, %r38, %r2;
	rem.s32 	%r31, %r30, %r13;
	mul.wide.s32 	%rd13, %r31, 4;
	add.s64 	%rd14, %rd2, %rd13;
	ld.global.f32 	%f7, [%rd14];
	add.s64 	%rd16, %rd12, %rd15;
	ld.global.f32 	%f8, [%rd16];
	add.rn.f32 	%f9, %f7, %f8;
	st.global.f32 	[%rd14], %f9;
	add.s32 	%r32, %r30, %r2;
	rem.s32 	%r33, %r32, %r13;
	mul.wide.s32 	%rd17, %r33, 4;
	add.s64 	%rd18, %rd2, %rd17;
	ld.global.f32 	%f10, [%rd18];
	add.s64 	%rd19, %rd16, %rd15;
	ld.global.f32 	%f11, [%rd19];
	add.rn.f32 	%f12, %f10, %f11;
	st.global.f32 	[%rd18], %f12;
	add.s32 	%r34, %r32, %r2;
	rem.s32 	%r35, %r34, %r13;
	mul.wide.s32 	%rd20, %r35, 4;
	add.s64 	%rd21, %rd2, %rd20;
	ld.global.f32 	%f13, [%rd21];
	add.s64 	%rd22, %rd19, %rd15;
	ld.global.f32 	%f14, [%rd22];
	add.rn.f32 	%f15, %f13, %f14;
	st.global.f32 	[%rd21], %f15;
	add.s32 	%r38, %r34, %r2;
	setp.lt.s32 	%p6, %r38, %r3;
	@%p6 bra 	$L__BB0_6;
$L__BB0_7:
	ret;

}
	// .globl	_Z12swap_wrapperiiPfS_
.visible .entry _Z12swap_wrapperiiPfS_(
	.param .u32 _Z12swap_wrapperiiPfS__param_0,
	.param .u32 _Z12swap_wrapperiiPfS__param_1,
	.param .u64 .ptr .align 1 _Z12swap_wrapperiiPfS__param_2,
	.param .u64 .ptr .align 1 _Z12swap_wrapperiiPfS__param_3
)
{
	.reg .pred 	%p<7>;
	.reg .b32 	%r<40>;
	.reg .b32 	%f<11>;
	.reg .b64 	%rd<23>;

	ld.param.u32 	%r13, [_Z12swap_wrapperiiPfS__param_0];
	ld.param.u32 	%r14, [_Z12swap_wrapperiiPfS__param_1];
	ld.param.u64 	%rd3, [_Z12swap_wrapperiiPfS__param_2];
	ld.param.u64 	%rd4, [_Z12swap_wrapperiiPfS__param_3];
	cvta.to.global.u64 	%rd1, %rd4;
	cvta.to.global.u64 	%rd2, %rd3;
	mov.u32 	%r15, %ntid.x;
	mov.u32 	%r16, %ctaid.x;
	mov.u32 	%r17, %tid.x;
	mad.lo.s32 	%r38, %r15, %r16, %r17;
	mov.u32 	%r18, %nctaid.x;
	mul.lo.s32 	%r2, %r15, %r18;
	mul.lo.s32 	%r3, %r14, %r13;
	setp.ge.s32 	%p1, %r38, %r3;
	@%p1 bra 	$L__BB1_7;
	add.s32 	%r19, %r38, %r2;
	max.s32 	%r20, %r3, %r19;
	setp.lt.s32 	%p2, %r19, %r3;
	selp.u32 	%r21, 1, 0, %p2;
	add.s32 	%r22, %r19, %r21;
	sub.s32 	%r23, %r20, %r22;
	div.u32 	%r24, %r23, %r2;
	add.s32 	%r4, %r24, %r21;
	and.b32  	%r25, %r4, 3;
	setp.eq.s32 	%p3, %r25, 3;
	@%p3 bra 	$L__BB1_4;
	add.s32 	%r26, %r4, 1;
	and.b32  	%r27, %r26, 3;
	neg.s32 	%r36, %r27;
$L__BB1_3:
	.pragma "nounroll";
	mul.wide.s32 	%rd5, %r38, 4;
	add.s64 	%rd6, %rd1, %rd5;
	rem.s32 	%r28, %r38, %r13;
	mul.wide.s32 	%rd7, %r28, 4;
	add.s64 	%rd8, %rd2, %rd7;
	ld.global.f32 	%f1, [%rd8];
	ld.global.f32 	%f2, [%rd6];
	st.global.f32 	[%rd8], %f2;
	st.global.f32 	[%rd6], %f1;
	add.s32 	%r38, %r38, %r2;
	add.s32 	%r36, %r36, 1;
	setp.ne.s32 	%p4, %r36, 0;
	@%p4 bra 	$L__BB1_3;
$L__BB1_4:
	setp.lt.u32 	%p5, %r4, 3;
	@%p5 bra 	$L__BB1_7;
	mul.wide.s32 	%rd15, %r2, 4;
$L__BB1_6:
	rem.s32 	%r29, %r38, %r13;
	mul.wide.s32 	%rd9, %r29, 4;
	add.s64 	%rd10, %rd2, %rd9;
	mul.wide.s32 	%rd11, %r38, 4;
	add.s64 	%rd12, %rd1, %rd11;
	ld.global.f32 	%f3, [%rd10];
	ld.global.f32 	%f4, [%rd12];
	st.global.f32 	[%rd10], %f4;
	st.global.f32 	[%rd12], %f3;
	add.s32 	%r30, %r38, %r2;
	rem.s32 	%r31, %r30, %r13;
	mul.wide.s32 	%rd13, %r31, 4;
	add.s64 	%rd14, %rd2, %rd13;
	add.s64 	%rd16, %rd12, %rd15;
	ld.global.f32 	%f5, [%rd14];
	ld.global.f32 	%f6, [%rd16];
	st.global.f32 	[%rd14], %f6;
	st.global.f32 	[%rd16], %f5;
	add.s32 	%r32, %r30, %r2;
	rem.s32 	%r33, %r32, %r13;
	mul.wide.s32 	%rd17, %r33, 4;
	add.s64 	%rd18, %rd2, %rd17;
	add.s64 	%rd19, %rd16, %rd15;
	ld.global.f32 	%f7, [%rd18];
	ld.global.f32 	%f8, [%rd19];
	st.global.f32 	[%rd18], %f8;
	st.global.f32 	[%rd19], %f7;
	add.s32 	%r34, %r32, %r2;
	rem.s32 	%r35, %r34, %r13;
	mul.wide.s32 	%rd20, %r35, 4;
	add.s64 	%rd21, %rd2, %rd20;
	add.s64 	%rd22, %rd19, %rd15;
	ld.global.f32 	%f9, [%rd21];
	ld.global.f32 	%f10, [%rd22];
	st.global.f32 	[%rd21], %f10;
	st.global.f32 	[%rd22], %f9;
	add.s32 	%r38, %r34, %r2;
	setp.lt.s32 	%p6, %r38, %r3;
	@%p6 bra 	$L__BB1_6;
$L__BB1_7:
	ret;

}


// ===== COMPILED SASS (sm_100) =====

	.target	sm_100

	.elftype	@"ET_EXEC"


//--------------------- .note.nv.tkinfo           --------------------------
	.section	.note.nv.tkinfo,"",@"SHT_NOTE"
	.sectionflags	@"SHF_NOTE_NV_TKINFO"
	.tkinfo
        /*0018*/ 	.word	0x00000002
        /*0030*/ 	.string	""
        /*0030*/ 	.string	"ptxas"
        /*0030*/ 	.string	"Cuda compilation tools, release 13.0, V13.0.88"
        /*0030*/ 	.string	"Build cuda_13.0.r13.0/compiler.36424714_0"
        /*0030*/ 	.string	"-arch sm_100 -m 64 "



//--------------------- .note.nv.cuinfo           --------------------------
	.section	.note.nv.cuinfo,"",@"SHT_NOTE"
	.sectionflags	@"SHF_NOTE_NV_CUINFO"
        /*0018*/ 	.short	0x0002
        /*001a*/ 	.short	0x0064
        /*001c*/ 	.short	0x0082
	.zero		2


//--------------------- .nv.info                  --------------------------
	.section	.nv.info,"",@"SHT_CUDA_INFO"
	.align	4


	//----- nvinfo : EIATTR_REGCOUNT
	.align		4
        /*0000*/ 	.byte	0x04, 0x2f
        /*0002*/ 	.short	(.L_1 - .L_0)
	.align		4
.L_0:
        /*0004*/ 	.word	index@(_Z3addiiPfS_)
        /*0008*/ 	.word	0x0000001c


	//----- nvinfo : EIATTR_FRAME_SIZE
	.align		4
.L_1:
        /*000c*/ 	.byte	0x04, 0x11
        /*000e*/ 	.short	(.L_3 - .L_2)
	.align		4
.L_2:
        /*0010*/ 	.word	index@(_Z3addiiPfS_)
        /*0014*/ 	.word	0x00000000


	//----- nvinfo : EIATTR_REGCOUNT
	.align		4
.L_3:
        /*0018*/ 	.byte	0x04, 0x2f
        /*001a*/ 	.short	(.L_5 - .L_4)
	.align		4
.L_4:
        /*001c*/ 	.word	index@(_Z12swap_wrapperiiPfS_)
        /*0020*/ 	.word	0x00000020


	//----- nvinfo : EIATTR_FRAME_SIZE
	.align		4
.L_5:
        /*0024*/ 	.byte	0x04, 0x11
        /*0026*/ 	.short	(.L_7 - .L_6)
	.align		4
.L_6:
        /*0028*/ 	.word	index@(_Z12swap_wrapperiiPfS_)
        /*002c*/ 	.word	0x00000000


	//----- nvinfo : EIATTR_MIN_STACK_SIZE
	.align		4
.L_7:
        /*0030*/ 	.byte	0x04, 0x12
        /*0032*/ 	.short	(.L_9 - .L_8)
	.align		4
.L_8:
        /*0034*/ 	.word	index@(_Z12swap_wrapperiiPfS_)
        /*0038*/ 	.word	0x00000000


	//----- nvinfo : EIATTR_MIN_STACK_SIZE
	.align		4
.L_9:
        /*003c*/ 	.byte	0x04, 0x12
        /*003e*/ 	.short	(.L_11 - .L_10)
	.align		4
.L_10:
        /*0040*/ 	.word	index@(_Z3addiiPfS_)
        /*0044*/ 	.word	0x00000000
.L_11:


//--------------------- .nv.compat                --------------------------
	.section	.nv.compat,"",@"SHT_CUDA_COMPAT_INFO"
	.align	4
        /*0000*/ 	.byte	0x02, 0x09, 0x00, 0x00, 0x02, 0x02, 0x01, 0x00, 0x02, 0x05, 0x05, 0x00, 0x03, 0x07, 0x01, 0x01
        /*0010*/ 	.byte	0x02, 0x03, 0x00, 0x00, 0x02, 0x06, 0x01, 0x00, 0x04, 0x0b, 0x08, 0x00, 0x09, 0x00, 0x00, 0x00
        /*0020*/ 	.byte	0x00, 0x00, 0x00, 0x00


//--------------------- .nv.info._Z12swap_wrapperiiPfS_ --------------------------
	.section	.nv.info._Z12swap_wrapperiiPfS_,"",@"SHT_CUDA_INFO"
	.sectionflags	@""
	.align	4


	//----- nvinfo : EIATTR_CUDA_API_VERSION
	.align		4
        /*0000*/ 	.byte	0x04, 0x37
        /*0002*/ 	.short	(.L_13 - .L_12)
.L_12:
        /*0004*/ 	.word	0x00000082


	//----- nvinfo : EIATTR_KPARAM_INFO
	.align		4
.L_13:
        /*0008*/ 	.byte	0x04, 0x17
        /*000a*/ 	.short	(.L_15 - .L_14)
.L_14:
        /*000c*/ 	.word	0x00000000
        /*0010*/ 	.short	0x0003
        /*0012*/ 	.short	0x0010
        /*0014*/ 	.byte	0x00, 0xf5, 0x21, 0x00


	//----- nvinfo : EIATTR_KPARAM_INFO
	.align		4
.L_15:
        /*0018*/ 	.byte	0x04, 0x17
        /*001a*/ 	.short	(.L_17 - .L_16)
.L_16:
        /*001c*/ 	.word	0x00000000
        /*0020*/ 	.short	0x0002
        /*0022*/ 	.short	0x0008
        /*0024*/ 	.byte	0x00, 0xf5, 0x21, 0x00


	//----- nvinfo : EIATTR_KPARAM_INFO
	.align		4
.L_17:
        /*0028*/ 	.byte	0x04, 0x17
        /*002a*/ 	.short	(.L_19 - .L_18)
.L_18:
        /*002c*/ 	.word	0x00000000
        /*0030*/ 	.short	0x0001
        /*0032*/ 	.short	0x0004
        /*0034*/ 	.byte	0x00, 0xf0, 0x11, 0x00


	//----- nvinfo : EIATTR_KPARAM_INFO
	.align		4
.L_19:
        /*0038*/ 	.byte	0x04, 0x17
        /*003a*/ 	.short	(.L_21 - .L_20)
.L_20:
        /*003c*/ 	.word	0x00000000
        /*0040*/ 	.short	0x0000
        /*0042*/ 	.short	0x0000
        /*0044*/ 	.byte	0x00, 0xf0, 0x11, 0x00


	//----- nvinfo : EIATTR_SPARSE_MMA_MASK
	.align		4
.L_21:
        /*0048*/ 	.byte	0x03, 0x50
        /*004a*/ 	.short	0x0000


	//----- nvinfo : EIATTR_MAXREG_COUNT
	.align		4
        /*004c*/ 	.byte	0x03, 0x1b
        /*004e*/ 	.short	0x00ff


	//----- nvinfo : EIATTR_MERCURY_ISA_VERSION
	.align		4
        /*0050*/ 	.byte	0x03, 0x5f
        /*0052*/ 	.short	0x0101


	//----- nvinfo : EIATTR_VRC_CTA_INIT_COUNT
	.align		4
        /*0054*/ 	.byte	0x02, 0x4a
	.zero		1
	.zero		1


	//----- nvinfo : EIATTR_EXIT_INSTR_OFFSETS
	.align		4
        /*0058*/ 	.byte	0x04, 0x1c
        /*005a*/ 	.short	(.L_23 - .L_22)


	//   ....[0]....
.L_22:
        /*005c*/ 	.word	0x000000b0


	//   ....[1]....
        /*0060*/ 	.word	0x00000530


	//   ....[2]....
        /*0064*/ 	.word	0x00000b70


	//----- nvinfo : EIATTR_CRS_STACK_SIZE
	.align		4
.L_23:
        /*0068*/ 	.byte	0x04, 0x1e
        /*006a*/ 	.short	(.L_25 - .L_24)
.L_24:
        /*006c*/ 	.word	0x00000000


	//----- nvinfo : EIATTR_CBANK_PARAM_SIZE
	.align		4
.L_25:
        /*0070*/ 	.byte	0x03, 0x19
        /*0072*/ 	.short	0x0018


	//----- nvinfo : EIATTR_PARAM_CBANK
	.align		4
        /*0074*/ 	.byte	0x04, 0x0a
        /*0076*/ 	.short	(.L_27 - .L_26)
	.align		4
.L_26:
        /*0078*/ 	.word	index@(.nv.constant0._Z12swap_wrapperiiPfS_)
        /*007c*/ 	.short	0x0380
        /*007e*/ 	.short	0x0018


	//----- nvinfo : EIATTR_SW_WAR
	.align		4
.L_27:
        /*0080*/ 	.byte	0x04, 0x36
        /*0082*/ 	.short	(.L_29 - .L_28)
.L_28:
        /*0084*/ 	.word	0x00000008
.L_29:


//--------------------- .nv.info._Z3addiiPfS_     --------------------------
	.section	.nv.info._Z3addiiPfS_,"",@"SHT_CUDA_INFO"
	.sectionflags	@""
	.align	4


	//----- nvinfo : EIATTR_CUDA_API_VERSION
	.align		4
        /*0000*/ 	.byte	0x04, 0x37
        /*0002*/ 	.short	(.L_31 - .L_30)
.L_30:
        /*0004*/ 	.word	0x00000082


	//----- nvinfo : EIATTR_KPARAM_INFO
	.align		4
.L_31:
        /*0008*/ 	.byte	0x04, 0x17
        /*000a*/ 	.short	(.L_33 - .L_32)
.L_32:
        /*000c*/ 	.word	0x00000000
        /*0010*/ 	.short	0x0003
        /*0012*/ 	.short	0x0010
        /*0014*/ 	.byte	0x00, 0xf5, 0x21, 0x00


	//----- nvinfo : EIATTR_KPARAM_INFO
	.align		4
.L_33:
        /*0018*/ 	.byte	0x04, 0x17
        /*001a*/ 	.short	(.L_35 - .L_34)
.L_34:
        /*001c*/ 	.word	0x00000000
        /*0020*/ 	.short	0x0002
        /*0022*/ 	.short	0x0008
        /*0024*/ 	.byte	0x00, 0xf5, 0x21, 0x00


	//----- nvinfo : EIATTR_KPARAM_INFO
	.align		4
.L_35:
        /*0028*/ 	.byte	0x04, 0x17
        /*002a*/ 	.short	(.L_37 - .L_36)
.L_36:
        /*002c*/ 	.word	0x00000000
        /*0030*/ 	.short	0x0001
        /*0032*/ 	.short	0x0004
        /*0034*/ 	.byte	0x00, 0xf0, 0x11, 0x00


	//----- nvinfo : EIATTR_KPARAM_INFO
	.align		4
.L_37:
        /*0038*/ 	.byte	0x04, 0x17
        /*003a*/ 	.short	(.L_39 - .L_38)
.L_38:
        /*003c*/ 	.word	0x00000000
        /*0040*/ 	.short	0x0000
        /*0042*/ 	.short	0x0000
        /*0044*/ 	.byte	0x00, 0xf0, 0x11, 0x00


	//----- nvinfo : EIATTR_SPARSE_MMA_MASK
	.align		4
.L_39:
        /*0048*/ 	.byte	0x03, 0x50
        /*004a*/ 	.short	0x0000


	//----- nvinfo : EIATTR_MAXREG_COUNT
	.align		4
        /*004c*/ 	.byte	0x03, 0x1b
        /*004e*/ 	.short	0x00ff


	//----- nvinfo : EIATTR_MERCURY_ISA_VERSION
	.align		4
        /*0050*/ 	.byte	0x03, 0x5f
        /*0052*/ 	.short	0x0101


	//----- nvinfo : EIATTR_VRC_CTA_INIT_COUNT
	.align		4
        /*0054*/ 	.byte	0x02, 0x4a
	.zero		1
	.zero		1


	//----- nvinfo : EIATTR_EXIT_INSTR_OFFSETS
	.align		4
        /*0058*/ 	.byte	0x04, 0x1c
        /*005a*/ 	.short	(.L_41 - .L_40)


	//   ....[0]....
.L_40:
        /*005c*/ 	.word	0x000000b0


	//   ....[1]....
        /*0060*/ 	.word	0x00000530


	//   ....[2]....
        /*0064*/ 	.word	0x00000b70


	//----- nvinfo : EIATTR_CRS_STACK_SIZE
	.align		4
.L_41:
        /*0068*/ 	.byte	0x04, 0x1e
        /*006a*/ 	.short	(.L_43 - .L_42)
.L_42:
        /*006c*/ 	.word	0x00000000


	//----- nvinfo : EIATTR_CBANK_PARAM_SIZE
	.align		4
.L_43:
        /*0070*/ 	.byte	0x03, 0x19
        /*0072*/ 	.short	0x0018


	//----- nvinfo : EIATTR_PARAM_CBANK
	.align		4
        /*0074*/ 	.byte	0x04, 0x0a
        /*0076*/ 	.short	(.L_45 - .L_44)
	.align		4
.L_44:
        /*0078*/ 	.word	index@(.nv.constant0._Z3addiiPfS_)
        /*007c*/ 	.short	0x0380
        /*007e*/ 	.short	0x0018


	//----- nvinfo : EIATTR_SW_WAR
	.align		4
.L_45:
        /*0080*/ 	.byte	0x04, 0x36
        /*0082*/ 	.short	(.L_47 - .L_46)
.L_46:
        /*0084*/ 	.word	0x00000008
.L_47:


//--------------------- .nv.callgraph             --------------------------
	.section	.nv.callgraph,"",@"SHT_CUDA_CALLGRAPH"
	.align	4
	.sectionentsize	8
	.align		4
        /*0000*/ 	.word	0x00000000
	.align		4
        /*0004*/ 	.word	0xffffffff
	.align		4
        /*0008*/ 	.word	0x00000000
	.align		4
        /*000c*/ 	.word	0xfffffffe
	.align		4
        /*0010*/ 	.word	0x00000000
	.align		4
        /*0014*/ 	.word	0xfffffffd
	.align		4
        /*0018*/ 	.word	0x00000000
	.align		4
        /*001c*/ 	.word	0xfffffffc


//--------------------- .text._Z12swap_wrapperiiPfS_ --------------------------
	.section	.text._Z12swap_wrapperiiPfS_,"ax",@progbits
	.align	128
        .global         _Z12swap_wrapperiiPfS_
        .type           _Z12swap_wrapperiiPfS_,@function
        .size           _Z12swap_wrapperiiPfS_,(.L_x_10 - _Z12swap_wrapperiiPfS_)
        .other          _Z12swap_wrapperiiPfS_,@"STO_CUDA_ENTRY STV_DEFAULT"
_Z12swap_wrapperiiPfS_:
.text._Z12swap_wrapperiiPfS_:
[----:B------:R-:W-:Y:S01]  /*0000*/  LDC R1, c[0x0][0x37c] ;  /* 0x0000df00ff017b82 */ /* 0x000fe20000000800 */
[----:B------:R-:W0:Y:S01]  /*0010*/  S2R R6, SR_CTAID.X ;  /* 0x0000000000067919 */ /* 0x000e220000002500 */
[----:B------:R-:W1:Y:S01]  /*0020*/  LDCU.64 UR6, c[0x0][0x380] ;  /* 0x00007000ff0677ac */ /* 0x000e620008000a00 */
[----:B------:R-:W0:Y:S01]  /*0030*/  S2R R3, SR_TID.X ;  /* 0x0000000000037919 */ /* 0x000e220000002100 */
[----:B------:R-:W2:Y:S04]  /*0040*/  LDCU UR4, c[0x0][0x360] ;  /* 0x00006c00ff0477ac */ /* 0x000ea80008000800 */
[----:B------:R-:W2:Y:S01]  /*0050*/  LDC R11, c[0x0][0x370] ;  /* 0x0000dc00ff0b7b82 */ /* 0x000ea20000000800 */
[----:B-1----:R-:W-:-:S04]  /*0060*/  IMAD.U32 R2, RZ, RZ, UR6 ;  /* 0x00000006ff027e24 */ /* 0x002fc8000f8e00ff */
[----:B------:R-:W-:Y:S02]  /*0070*/  IMAD R0, R2, UR7, RZ ;  /* 0x0000000702007c24 */ /* 0x000fe4000f8e02ff */
[----:B--2---:R-:W-:Y:S02]  /*0080*/  IMAD R11, R11, UR4, RZ ;  /* 0x000000040b0b7c24 */ /* 0x004fe4000f8e02ff */
[----:B0-----:R-:W-:-:S05]  /*0090*/  IMAD R6, R6, UR4, R3 ;  /* 0x0000000406067c24 */ /* 0x001fca000f8e0203 */
[----:B------:R-:W-:-:S13]  /*00a0*/  ISETP.GE.AND P0, PT, R6, R0, PT ;  /* 0x000000000600720c */ /* 0x000fda0003f06270 */
[----:B------:R-:W-:Y:S05]  /*00b0*/  @P0 EXIT ;  /* 0x000000000000094d */ /* 0x000fea0003800000 */
[----:B------:R-:W0:Y:S01]  /*00c0*/  I2F.U32.RP R9, R11 ;  /* 0x0000000b00097306 */ /* 0x000e220000209000 */
[C---:B------:R-:W-:Y:S01]  /*00d0*/  IMAD.IADD R3, R11.reuse, 0x1, R6 ;  /* 0x000000010b037824 */ /* 0x040fe200078e0206 */
[----:B------:R-:W-:Y:S01]  /*00e0*/  IADD3 R13, PT, PT, RZ, -R11, RZ ;  /* 0x8000000bff0d7210 */ /* 0x000fe20007ffe0ff */
[----:B------:R-:W1:Y:S01]  /*00f0*/  LDCU.64 UR4, c[0x0][0x358] ;  /* 0x00006b00ff0477ac */ /* 0x000e620008000a00 */
[----:B------:R-:W-:Y:S01]  /*0100*/  ISETP.NE.U32.AND P2, PT, R11, RZ, PT ;  /* 0x000000ff0b00720c */ /* 0x000fe20003f45070 */
[----:B------:R-:W-:Y:S01]  /*0110*/  BSSY.RECONVERGENT B0, `(.L_x_0) ;  /* 0x0000041000007945 */ /* 0x000fe20003800200 */
[----:B------:R-:W-:Y:S01]  /*0120*/  ISETP.GE.AND P0, PT, R3, R0, PT ;  /* 0x000000000300720c */ /* 0x000fe20003f06270 */
[----:B------:R-:W2:Y:S01]  /*0130*/  LDCU UR6, c[0x0][0x380] ;  /* 0x00007000ff0677ac */ /* 0x000ea20008000800 */
[----:B------:R-:W-:Y:S02]  /*0140*/  VIMNMX R8, PT, PT, R0, R3, !PT ;  /* 0x0000000300087248 */ /* 0x000fe40007fe0100 */
[----:B------:R-:W-:-:S04]  /*0150*/  SEL R7, RZ, 0x1, P0 ;  /* 0x00000001ff077807 */ /* 0x000fc80000000000 */
[----:B------:R-:W-:Y:S01]  /*0160*/  IADD3 R8, PT, PT, R8, -R3, -R7 ;  /* 0x8000000308087210 */ /* 0x000fe20007ffe807 */
[----:B0-----:R-:W0:Y:S02]  /*0170*/  MUFU.RCP R9, R9 ;  /* 0x0000000900097308 */ /* 0x001e240000001000 */
[----:B0-----:R-:W-:-:S06]  /*0180*/  VIADD R4, R9, 0xffffffe ;  /* 0x0ffffffe09047836 */ /* 0x001fcc0000000000 */
[----:B------:R0:W3:Y:S02]  /*0190*/  F2I.FTZ.U32.TRUNC.NTZ R5, R4 ;  /* 0x0000000400057305 */ /* 0x0000e4000021f000 */
[----:B0-----:R-:W-:Y:S02]  /*01a0*/  IMAD.MOV.U32 R4, RZ, RZ, RZ ;  /* 0x000000ffff047224 */ /* 0x001fe400078e00ff */
[----:B---3--:R-:W-:-:S04]  /*01b0*/  IMAD R13, R13, R5, RZ ;  /* 0x000000050d0d7224 */ /* 0x008fc800078e02ff */
[----:B------:R-:W-:-:S06]  /*01c0*/  IMAD.HI.U32 R5, R5, R13, R4 ;  /* 0x0000000d05057227 */ /* 0x000fcc00078e0004 */
[----:B------:R-:W-:-:S05]  /*01d0*/  IMAD.HI.U32 R4, R5, R8, RZ ;  /* 0x0000000805047227 */ /* 0x000fca00078e00ff */
[----:B------:R-:W-:-:S05]  /*01e0*/  IADD3 R3, PT, PT, -R4, RZ, RZ ;  /* 0x000000ff04037210 */ /* 0x000fca0007ffe1ff */
[----:B------:R-:W-:-:S05]  /*01f0*/  IMAD R8, R11, R3, R8 ;  /* 0x000000030b087224 */ /* 0x000fca00078e0208 */
[----:B------:R-:W-:-:S13]  /*0200*/  ISETP.GE.U32.AND P0, PT, R8, R11, PT ;  /* 0x0000000b0800720c */ /* 0x000fda0003f06070 */
[----:B------:R-:W-:Y:S02]  /*0210*/  @P0 IMAD.IADD R8, R8, 0x1, -R11 ;  /* 0x0000000108080824 */ /* 0x000fe400078e0a0b */
[----:B------:R-:W-:-:S03]  /*0220*/  @P0 VIADD R4, R4, 0x1 ;  /* 0x0000000104040836 */ /* 0x000fc60000000000 */
[----:B------:R-:W-:-:S13]  /*0230*/  ISETP.GE.U32.AND P1, PT, R8, R11, PT ;  /* 0x0000000b0800720c */ /* 0x000fda0003f26070 */
[----:B------:R-:W-:Y:S02]  /*0240*/  @P1 IADD3 R4, PT, PT, R4, 0x1, RZ ;  /* 0x0000000104041810 */ /* 0x000fe40007ffe0ff */
[----:B------:R-:W-:-:S05]  /*0250*/  @!P2 LOP3.LUT R4, RZ, R11, RZ, 0x33, !PT ;  /* 0x0000000bff04a212 */ /* 0x000fca00078e33ff */
[----:B------:R-:W-:-:S05]  /*0260*/  IMAD.IADD R7, R7, 0x1, R4 ;  /* 0x0000000107077824 */ /* 0x000fca00078e0204 */
[C---:B------:R-:W-:Y:S02]  /*0270*/  LOP3.LUT R3, R7.reuse, 0x3, RZ, 0xc0, !PT ;  /* 0x0000000307037812 */ /* 0x040fe400078ec0ff */
[----:B------:R-:W-:Y:S02]  /*0280*/  ISETP.GE.U32.AND P0, PT, R7, 0x3, PT ;  /* 0x000000030700780c */ /* 0x000fe40003f06070 */
[----:B------:R-:W-:-:S13]  /*0290*/  ISETP.NE.AND P1, PT, R3, 0x3, PT ;  /* 0x000000030300780c */ /* 0x000fda0003f25270 */
[----:B-12---:R-:W-:Y:S05]  /*02a0*/  @!P1 BRA `(.L_x_1) ;  /* 0x00000000009c9947 */ /* 0x006fea0003800000 */
[-C--:B------:R-:W-:Y:S01]  /*02b0*/  IABS R3, R2.reuse ;  /* 0x0000000200037213 */ /* 0x080fe20000000000 */
[----:B------:R-:W0:Y:S01]  /*02c0*/  LDC.64 R4, c[0x0][0x390] ;  /* 0x0000e400ff047b82 */ /* 0x000e220000000a00 */
[----:B------:R-:W-:Y:S01]  /*02d0*/  VIADD R7, R7, 0x1 ;  /* 0x0000000107077836 */ /* 0x000fe20000000000 */
[----:B------:R-:W-:Y:S01]  /*02e0*/  ISETP.NE.AND P1, PT, R2, RZ, PT ;  /* 0x000000ff0200720c */ /* 0x000fe20003f25270 */
[----:B------:R-:W1:Y:S01]  /*02f0*/  I2F.RP R10, R3 ;  /* 0x00000003000a7306 */ /* 0x000e620000209400 */
[----:B------:R-:W-:Y:S02]  /*0300*/  LOP3.LUT R17, RZ, R2, RZ, 0x33, !PT ;  /* 0x00000002ff117212 */ /* 0x000fe400078e33ff */
[----:B------:R-:W-:Y:S02]  /*0310*/  LOP3.LUT R7, R7, 0x3, RZ, 0xc0, !PT ;  /* 0x0000000307077812 */ /* 0x000fe400078ec0ff */
[----:B------:R-:W2:Y:S02]  /*0320*/  LDC.64 R8, c[0x0][0x388] ;  /* 0x0000e200ff087b82 */ /* 0x000ea40000000a00 */
[----:B------:R-:W-:Y:S01]  /*0330*/  IADD3 R7, PT, PT, -R7, RZ, RZ ;  /* 0x000000ff07077210 */ /* 0x000fe20007ffe1ff */
[----:B-1----:R-:W1:Y:S02]  /*0340*/  MUFU.RCP R10, R10 ;  /* 0x0000000a000a7308 */ /* 0x002e640000001000 */
[----:B-1----:R-:W-:-:S06]  /*0350*/  VIADD R12, R10, 0xffffffe ;  /* 0x0ffffffe0a0c7836 */ /* 0x002fcc0000000000 */
[----:B------:R1:W3:Y:S02]  /*0360*/  F2I.FTZ.U32.TRUNC.NTZ R13, R12 ;  /* 0x0000000c000d7305 */ /* 0x0002e4000021f000 */
[----:B-1----:R-:W-:Y:S01]  /*0370*/  IMAD.MOV.U32 R12, RZ, RZ, RZ ;  /* 0x000000ffff0c7224 */ /* 0x002fe200078e00ff */
[----:B---3--:R-:W-:-:S05]  /*0380*/  IADD3 R14, PT, PT, RZ, -R13, RZ ;  /* 0x8000000dff0e7210 */ /* 0x008fca0007ffe0ff */
[----:B------:R-:W-:-:S04]  /*0390*/  IMAD R15, R14, R3, RZ ;  /* 0x000000030e0f7224 */ /* 0x000fc800078e02ff */
[----:B0-2---:R-:W-:-:S07]  /*03a0*/  IMAD.HI.U32 R10, R13, R15, R12 ;  /* 0x0000000f0d0a7227 */ /* 0x005fce00078e000c */
.L_x_2:
[----:B0-----:R-:W-:Y:S01]  /*03b0*/  IABS R13, R6 ;  /* 0x00000006000d7213 */ /* 0x001fe20000000000 */
[----:B------:R-:W-:Y:S01]  /*03c0*/  IMAD.U32 R2, RZ, RZ, UR6 ;  /* 0x00000006ff027e24 */ /* 0x000fe2000f8e00ff */
[----:B------:R-:W-:-:S03]  /*03d0*/  ISETP.GE.AND P3, PT, R6, RZ, PT ;  /* 0x000000ff0600720c */ /* 0x000fc60003f66270 */
[----:B------:R-:W-:Y:S01]  /*03e0*/  IMAD.HI.U32 R12, R10, R13, RZ ;  /* 0x0000000d0a0c7227 */ /* 0x000fe200078e00ff */
[----:B------:R-:W-:-:S03]  /*03f0*/  IABS R15, R2 ;  /* 0x00000002000f7213 */ /* 0x000fc60000000000 */
[----:B------:R-:W-:-:S04]  /*0400*/  IMAD.MOV R12, RZ, RZ, -R12 ;  /* 0x000000ffff0c7224 */ /* 0x000fc800078e0a0c */
[----:B------:R-:W-:-:S05]  /*0410*/  IMAD R12, R15, R12, R13 ;  /* 0x0000000c0f0c7224 */ /* 0x000fca00078e020d */
[----:B------:R-:W-:-:S13]  /*0420*/  ISETP.GT.U32.AND P2, PT, R3, R12, PT ;  /* 0x0000000c0300720c */ /* 0x000fda0003f44070 */
[----:B------:R-:W-:-:S04]  /*0430*/  @!P2 IADD3 R12, PT, PT, R12, -R15, RZ ;  /* 0x8000000f0c0ca210 */ /* 0x000fc80007ffe0ff */
[----:B------:R-:W-:-:S13]  /*0440*/  ISETP.GT.U32.AND P2, PT, R3, R12, PT ;  /* 0x0000000c0300720c */ /* 0x000fda0003f44070 */
[----:B------:R-:W-:-:S04]  /*0450*/  @!P2 IMAD.IADD R12, R12, 0x1, -R15 ;  /* 0x000000010c0ca824 */ /* 0x000fc800078e0a0f */
[----:B------:R-:W-:-:S05]  /*0460*/  @!P3 IMAD.MOV R12, RZ, RZ, -R12 ;  /* 0x000000ffff0cb224 */ /* 0x000fca00078e0a0c */
[----:B------:R-:W-:Y:S01]  /*0470*/  SEL R15, R17, R12, !P1 ;  /* 0x0000000c110f7207 */ /* 0x000fe20004800000 */
[----:B------:R-:W-:-:S04]  /*0480*/  IMAD.WIDE R12, R6, 0x4, R4 ;  /* 0x00000004060c7825 */ /* 0x000fc800078e0204 */
[----:B------:R-:W-:Y:S01]  /*0490*/  IMAD.WIDE R14, R15, 0x4, R8 ;  /* 0x000000040f0e7825 */ /* 0x000fe200078e0208 */
[----:B------:R-:W2:Y:S04]  /*04a0*/  LDG.E R21, desc[UR4][R12.64] ;  /* 0x000000040c157981 */ /* 0x000ea8000c1e1900 */
[----:B------:R-:W3:Y:S01]  /*04b0*/  LDG.E R19, desc[UR4][R14.64] ;  /* 0x000000040e137981 */ /* 0x000ee2000c1e1900 */
[----:B------:R-:W-:Y:S01]  /*04c0*/  IADD3 R7, PT, PT, R7, 0x1, RZ ;  /* 0x0000000107077810 */ /* 0x000fe20007ffe0ff */
[----:B------:R-:W-:-:S03]  /*04d0*/  IMAD.IADD R6, R11, 0x1, R6 ;  /* 0x000000010b067824 */ /* 0x000fc600078e0206 */
[----:B------:R-:W-:Y:S01]  /*04e0*/  ISETP.NE.AND P2, PT, R7, RZ, PT ;  /* 0x000000ff0700720c */ /* 0x000fe20003f45270 */
[----:B--2---:R0:W-:Y:S04]  /*04f0*/  STG.E desc[UR4][R14.64], R21 ;  /* 0x000000150e007986 */ /* 0x0041e8000c101904 */
[----:B---3--:R0:W-:Y:S08]  /*0500*/  STG.E desc[UR4][R12.64], R19 ;  /* 0x000000130c007986 */ /* 0x0081f0000c101904 */
[----:B------:R-:W-:Y:S05]  /*0510*/  @P2 BRA `(.L_x_2) ;  /* 0xfffffffc00a42947 */ /* 0x000fea000383ffff */
.L_x_1:
[----:B------:R-:W-:Y:S05]  /*0520*/  BSYNC.RECONVERGENT B0 ;  /* 0x0000000000007941 */ /* 0x000fea0003800200 */
.L_x_0:
[----:B------:R-:W-:Y:S05]  /*0530*/  @!P0 EXIT ;  /* 0x000000000000894d */ /* 0x000fea0003800000 */
[----:B------:R-:W-:Y:S01]  /*0540*/  IABS R10, R2 ;  /* 0x00000002000a7213 */ /* 0x000fe20000000000 */
[----:B------:R-:W1:Y:S03]  /*0550*/  LDC R17, c[0x0][0x380] ;  /* 0x0000e000ff117b82 */ /* 0x000e660000000800 */
[----:B------:R-:W2:Y:S05]  /*0560*/  I2F.RP R7, R10 ;  /* 0x0000000a00077306 */ /* 0x000eaa0000209400 */
[----:B------:R-:W3:Y:S08]  /*0570*/  LDC.64 R2, c[0x0][0x390] ;  /* 0x0000e400ff027b82 */ /* 0x000ef00000000a00 */
[----:B------:R-:W4:Y:S01]  /*0580*/  LDC.64 R4, c[0x0][0x388] ;  /* 0x0000e200ff047b82 */ /* 0x000f220000000a00 */
[----:B--2---:R-:W2:Y:S02]  /*0590*/  MUFU.RCP R7, R7 ;  /* 0x0000000700077308 */ /* 0x004ea40000001000 */
[----:B--2---:R-:W-:-:S06]  /*05a0*/  VIADD R8, R7, 0xffffffe ;  /* 0x0ffffffe07087836 */ /* 0x004fcc0000000000 */
[----:B------:R2:W0:Y:S02]  /*05b0*/  F2I.FTZ.U32.TRUNC.NTZ R9, R8 ;  /* 0x0000000800097305 */ /* 0x000424000021f000 */
[----:B--2---:R-:W-:Y:S01]  /*05c0*/  IMAD.MOV.U32 R8, RZ, RZ, RZ ;  /* 0x000000ffff087224 */ /* 0x004fe200078e00ff */
[----:B0-----:R-:W-:-:S05]  /*05d0*/  IADD3 R13, PT, PT, RZ, -R9, RZ ;  /* 0x80000009ff0d7210 */ /* 0x001fca0007ffe0ff */
[----:B------:R-:W-:-:S04]  /*05e0*/  IMAD R13, R13, R10, RZ ;  /* 0x0000000a0d0d7224 */ /* 0x000fc800078e02ff */
[----:B-1-34-:R-:W-:-:S07]  /*05f0*/  IMAD.HI.U32 R16, R9, R13, R8 ;  /* 0x0000000d09107227 */ /* 0x01afce00078e0008 */
.L_x_3:
[----:B0-----:R-:W-:Y:S01]  /*0600*/  IABS R7, R6 ;  /* 0x0000000600077213 */ /* 0x001fe20000000000 */
[C---:B------:R-:W-:Y:S01]  /*0610*/  IMAD.WIDE R12, R6.reuse, 0x4, R2 ;  /* 0x00000004060c7825 */ /* 0x040fe200078e0202 */
[----:B------:R-:W-:Y:S02]  /*0620*/  IABS R18, R17 ;  /* 0x0000001100127213 */ /* 0x000fe40000000000 */
[----:B------:R-:W-:Y:S01]  /*0630*/  ISETP.GE.AND P1, PT, R6, RZ, PT ;  /* 0x000000ff0600720c */ /* 0x000fe20003f26270 */
[----:B------:R-:W-:Y:S01]  /*0640*/  IMAD.HI.U32 R16, R16, R7, RZ ;  /* 0x0000000710107227 */ /* 0x000fe200078e00ff */
[----:B------:R-:W-:Y:S01]  /*0650*/  LOP3.LUT R19, RZ, R17, RZ, 0x33, !PT ;  /* 0x00000011ff137212 */ /* 0x000fe200078e33ff */
[----:B------:R-:W2:Y:S02]  /*0660*/  LDG.E R21, desc[UR4][R12.64] ;  /* 0x000000040c157981 */ /* 0x000ea4000c1e1900 */
[----:B------:R-:W-:-:S04]  /*0670*/  IMAD.MOV R16, RZ, RZ, -R16 ;  /* 0x000000ffff107224 */ /* 0x000fc800078e0a10 */
[----:B------:R-:W-:-:S05]  /*0680*/  IMAD R7, R18, R16, R7 ;  /* 0x0000001012077224 */ /* 0x000fca00078e0207 */
[----:B------:R-:W-:-:S13]  /*0690*/  ISETP.GT.U32.AND P0, PT, R10, R7, PT ;  /* 0x000000070a00720c */ /* 0x000fda0003f04070 */
[----:B------:R-:W-:-:S04]  /*06a0*/  @!P0 IADD3 R7, PT, PT, R7, -R18, RZ ;  /* 0x8000001207078210 */ /* 0x000fc80007ffe0ff */
[----:B------:R-:W-:-:S13]  /*06b0*/  ISETP.GT.U32.AND P0, PT, R10, R7, PT ;  /* 0x000000070a00720c */ /* 0x000fda0003f04070 */
[----:B------:R-:W-:Y:S01]  /*06c0*/  @!P0 IMAD.IADD R7, R7, 0x1, -R18 ;  /* 0x0000000107078824 */ /* 0x000fe200078e0a12 */
[----:B------:R-:W-:-:S03]  /*06d0*/  ISETP.NE.AND P0, PT, R17, RZ, PT ;  /* 0x000000ff1100720c */ /* 0x000fc60003f05270 */
[----:B------:R-:W-:-:S05]  /*06e0*/  @!P1 IMAD.MOV R7, RZ, RZ, -R7 ;  /* 0x000000ffff079224 */ /* 0x000fca00078e0a07 */
[----:B------:R-:W-:-:S05]  /*06f0*/  SEL R15, R19, R7, !P0 ;  /* 0x00000007130f7207 */ /* 0x000fca0004000000 */
[----:B------:R-:W-:-:S05]  /*0700*/  IMAD.WIDE R14, R15, 0x4, R4 ;  /* 0x000000040f0e7825 */ /* 0x000fca00078e0204 */
[----:B------:R-:W3:Y:S01]  /*0710*/  LDG.E R23, desc[UR4][R14.64] ;  /* 0x000000040e177981 */ /* 0x000ee2000c1e1900 */
[----:B------:R-:W0:Y:S08]  /*0720*/  I2F.RP R8, R18 ;  /* 0x0000001200087306 */ /* 0x000e300000209400 */
[----:B0-----:R-:W0:Y:S01]  /*0730*/  MUFU.RCP R8, R8 ;  /* 0x0000000800087308 */ /* 0x001e220000001000 */
[----:B------:R-:W-:Y:S01]  /*0740*/  IMAD.IADD R20, R11, 0x1, R6 ;  /* 0x000000010b147824 */ /* 0x000fe200078e0206 */
[----:B0-----:R-:W-:-:S06]  /*0750*/  IADD3 R9, PT, PT, R8, 0xffffffe, RZ ;  /* 0x0ffffffe08097810 */ /* 0x001fcc0007ffe0ff */
[----:B------:R-:W0:Y:S01]  /*0760*/  F2I.FTZ.U32.TRUNC.NTZ R7, R9 ;  /* 0x0000000900077305 */ /* 0x000e22000021f000 */
[----:B------:R-:W-:Y:S01]  /*0770*/  HFMA2 R6, -RZ, RZ, 0, 0 ;  /* 0x00000000ff067431 */ /* 0x000fe200000001ff */
[----:B------:R-:W-:Y:S01]  /*0780*/  IABS R10, R20 ;  /* 0x00000014000a7213 */ /* 0x000fe20000000000 */
[----:B0-----:R-:W-:-:S04]  /*0790*/  IMAD.MOV R25, RZ, RZ, -R7 ;  /* 0x000000ffff197224 */ /* 0x001fc800078e0a07 */
[----:B------:R-:W-:-:S04]  /*07a0*/  IMAD R25, R25, R18, RZ ;  /* 0x0000001219197224 */ /* 0x000fc800078e02ff */
[----:B------:R-:W-:-:S04]  /*07b0*/  IMAD.HI.U32 R16, R7, R25, R6 ;  /* 0x0000001907107227 */ /* 0x000fc800078e0006 */
[----:B------:R-:W-:-:S04]  /*07c0*/  IMAD.MOV.U32 R7, RZ, RZ, R10 ;  /* 0x000000ffff077224 */ /* 0x000fc800078e000a */
[----:B------:R-:W-:-:S04]  /*07d0*/  IMAD.HI.U32 R6, R16, R7, RZ ;  /* 0x0000000710067227 */ /* 0x000fc800078e00ff */
[----:B------:R-:W-:Y:S01]  /*07e0*/  IMAD.MOV R6, RZ, RZ, -R6 ;  /* 0x000000ffff067224 */ /* 0x000fe200078e0a06 */
[----:B------:R-:W-:-:S03]  /*07f0*/  MOV R10, R18 ;  /* 0x00000012000a7202 */ /* 0x000fc60000000f00 */
[----:B------:R-:W-:-:S05]  /*0800*/  IMAD R7, R18, R6, R7 ;  /* 0x0000000612077224 */ /* 0x000fca00078e0207 */
[----:B------:R-:W-:Y:S02]  /*0810*/  ISETP.GT.U32.AND P1, PT, R10, R7, PT ;  /* 0x000000070a00720c */ /* 0x000fe40003f24070 */
[----:B------:R-:W-:-:S11]  /*0820*/  ISETP.GE.AND P2, PT, R20, RZ, PT ;  /* 0x000000ff1400720c */ /* 0x000fd60003f46270 */
[----:B------:R-:W-:-:S05]  /*0830*/  @!P1 IMAD.IADD R7, R7, 0x1, -R18 ;  /* 0x0000000107079824 */ /* 0x000fca00078e0a12 */
[----:B------:R-:W-:-:S13]  /*0840*/  ISETP.GT.U32.AND P1, PT, R10, R7, PT ;  /* 0x000000070a00720c */ /* 0x000fda0003f24070 */
[----:B------:R-:W-:-:S05]  /*0850*/  @!P1 IADD3 R7, PT, PT, R7, -R18, RZ ;  /* 0x8000001207079210 */ /* 0x000fca0007ffe0ff */
[----:B------:R-:W-:-:S05]  /*0860*/  @!P2 IMAD.MOV R7, RZ, RZ, -R7 ;  /* 0x000000ffff07a224 */ /* 0x000fca00078e0a07 */
[----:B------:R-:W-:Y:S01]  /*0870*/  SEL R9, R19, R7, !P0 ;  /* 0x0000000713097207 */ /* 0x000fe20004000000 */
[----:B------:R-:W-:-:S04]  /*0880*/  IMAD.WIDE R6, R11, 0x4, R12 ;  /* 0x000000040b067825 */ /* 0x000fc800078e020c */
[----:B------:R-:W-:Y:S01]  /*0890*/  IMAD.WIDE R8, R9, 0x4, R4 ;  /* 0x0000000409087825 */ /* 0x000fe200078e0204 */
[----:B--2---:R0:W-:Y:S04]  /*08a0*/  STG.E desc[UR4][R14.64], R21 ;  /* 0x000000150e007986 */ /* 0x0041e8000c101904 */
[----:B---3--:R1:W-:Y:S04]  /*08b0*/  STG.E desc[UR4][R12.64], R23 ;  /* 0x000000170c007986 */ /* 0x0083e8000c101904 */
[----:B------:R-:W2:Y:S04]  /*08c0*/  LDG.E R25, desc[UR4][R6.64] ;  /* 0x0000000406197981 */ /* 0x000ea8000c1e1900 */
[----:B------:R-:W3:Y:S01]  /*08d0*/  LDG.E R27, desc[UR4][R8.64] ;  /* 0x00000004081b7981 */ /* 0x000ee2000c1e1900 */
[----:B------:R-:W-:-:S04]  /*08e0*/  IADD3 R20, PT, PT, R11, R20, RZ ;  /* 0x000000140b147210 */ /* 0x000fc80007ffe0ff */
[----:B------:R-:W-:-:S05]  /*08f0*/  IABS R29, R20 ;  /* 0x00000014001d7213 */ /* 0x000fca0000000000 */
[----:B------:R-:W-:-:S04]  /*0900*/  IMAD.HI.U32 R22, R16, R29, RZ ;  /* 0x0000001d10167227 */ /* 0x000fc800078e00ff */
[----:B------:R-:W-:-:S04]  /*0910*/  IMAD.MOV R22, RZ, RZ, -R22 ;  /* 0x000000ffff167224 */ /* 0x000fc800078e0a16 */
[----:B------:R-:W-:-:S05]  /*0920*/  IMAD R29, R18, R22, R29 ;  /* 0x00000016121d7224 */ /* 0x000fca00078e021d */
[----:B------:R-:W-:Y:S02]  /*0930*/  ISETP.GT.U32.AND P1, PT, R10, R29, PT ;  /* 0x0000001d0a00720c */ /* 0x000fe40003f24070 */
[----:B------:R-:W-:-:S11]  /*0940*/  ISETP.GE.AND P2, PT, R20, RZ, PT ;  /* 0x000000ff1400720c */ /* 0x000fd60003f46270 */
[----:B------:R-:W-:-:S04]  /*0950*/  @!P1 IADD3 R29, PT, PT, R29, -R18, RZ ;  /* 0x800000121d1d9210 */ /* 0x000fc80007ffe0ff */
[----:B------:R-:W-:-:S13]  /*0960*/  ISETP.GT.U32.AND P1, PT, R10, R29, PT ;  /* 0x0000001d0a00720c */ /* 0x000fda0003f24070 */
[----:B------:R-:W-:-:S05]  /*0970*/  @!P1 IMAD.IADD R29, R29, 0x1, -R18 ;  /* 0x000000011d1d9824 */ /* 0x000fca00078e0a12 */
[----:B------:R-:W-:-:S04]  /*0980*/  @!P2 IADD3 R29, PT, PT, -R29, RZ, RZ ;  /* 0x000000ff1d1da210 */ /* 0x000fc80007ffe1ff */
[----:B0-----:R-:W-:Y:S01]  /*0990*/  SEL R15, R19, R29, !P0 ;  /* 0x0000001d130f7207 */ /* 0x001fe20004000000 */
[----:B-1----:R-:W-:-:S04]  /*09a0*/  IMAD.WIDE R12, R11, 0x4, R6 ;  /* 0x000000040b0c7825 */ /* 0x002fc800078e0206 */
[----:B------:R-:W-:Y:S01]  /*09b0*/  IMAD.WIDE R14, R15, 0x4, R4 ;  /* 0x000000040f0e7825 */ /* 0x000fe200078e0204 */
[----:B--2---:R0:W-:Y:S04]  /*09c0*/  STG.E desc[UR4][R8.64], R25 ;  /* 0x0000001908007986 */ /* 0x0041e8000c101904 */
[----:B---3--:R1:W-:Y:S04]  /*09d0*/  STG.E desc[UR4][R6.64], R27 ;  /* 0x0000001b06007986 */ /* 0x0083e8000c101904 */
[----:B------:R-:W2:Y:S04]  /*09e0*/  LDG.E R21, desc[UR4][R12.64] ;  /* 0x000000040c157981 */ /* 0x000ea8000c1e1900 */
[----:B------:R-:W3:Y:S01]  /*09f0*/  LDG.E R23, desc[UR4][R14.64] ;  /* 0x000000040e177981 */ /* 0x000ee2000c1e1900 */
[----:B------:R-:W-:-:S05]  /*0a00*/  IMAD.IADD R20, R11, 0x1, R20 ;  /* 0x000000010b147824 */ /* 0x000fca00078e0214 */
[----:B------:R-:W-:-:S05]  /*0a10*/  IABS R29, R20 ;  /* 0x00000014001d7213 */ /* 0x000fca0000000000 */
[----:B------:R-:W-:-:S05]  /*0a20*/  IMAD.HI.U32 R22, R16, R29, RZ ;  /* 0x0000001d10167227 */ /* 0x000fca00078e00ff */
[----:B------:R-:W-:-:S05]  /*0a30*/  IADD3 R22, PT, PT, -R22, RZ, RZ ;  /* 0x000000ff16167210 */ /* 0x000fca0007ffe1ff */
        /* <DEDUP_REMOVED lines=8> */
[----:B0-----:R-:W-:-:S04]  /*0ac0*/  IMAD.WIDE R8, R11, 0x4, R12 ;  /* 0x000000040b087825 */ /* 0x001fc800078e020c */
[----:B------:R-:W-:Y:S01]  /*0ad0*/  IMAD.WIDE R18, R19, 0x4, R4 ;  /* 0x0000000413127825 */ /* 0x000fe200078e0204 */
[----:B--2---:R0:W-:Y:S04]  /*0ae0*/  STG.E desc[UR4][R14.64], R21 ;  /* 0x000000150e007986 */ /* 0x0041e8000c101904 */
[----:B---3--:R0:W-:Y:S04]  /*0af0*/  STG.E desc[UR4][R12.64], R23 ;  /* 0x000000170c007986 */ /* 0x0081e8000c101904 */
[----:B------:R-:W2:Y:S04]  /*0b00*/  LDG.E R25, desc[UR4][R8.64] ;  /* 0x0000000408197981 */ /* 0x000ea8000c1e1900 */
[----:B-1----:R-:W3:Y:S01]  /*0b10*/  LDG.E R7, desc[UR4][R18.64] ;  /* 0x0000000412077981 */ /* 0x002ee2000c1e1900 */
[----:B------:R-:W-:-:S04]  /*0b20*/  IADD3 R6, PT, PT, R11, R20, RZ ;  /* 0x000000140b067210 */ /* 0x000fc80007ffe0ff */
[----:B------:R-:W-:Y:S01]  /*0b30*/  ISETP.GE.AND P0, PT, R6, R0, PT ;  /* 0x000000000600720c */ /* 0x000fe20003f06270 */
[----:B--2---:R0:W-:Y:S04]  /*0b40*/  STG.E desc[UR4][R18.64], R25 ;  /* 0x0000001912007986 */ /* 0x0041e8000c101904 */
[----:B---3--:R0:W-:Y:S08]  /*0b50*/  STG.E desc[UR4][R8.64], R7 ;  /* 0x0000000708007986 */ /* 0x0081f0000c101904 */
[----:B------:R-:W-:Y:S05]  /*0b60*/  @!P0 BRA `(.L_x_3) ;  /* 0xfffffff800a48947 */ /* 0x000fea000383ffff */
[----:B------:R-:W-:Y:S05]  /*0b70*/  EXIT ;  /* 0x000000000000794d */ /* 0x000fea0003800000 */
.L_x_4:
[----:B------:R-:W-:-:S00]  /*0b80*/  BRA `(.L_x_4) ;  /* 0xfffffffc00fc7947 */ /* 0x000fc0000383ffff */
[----:B------:R-:W-:-:S00]  /*0b90*/  NOP ;  /* 0x0000000000007918 */ /* 0x000fc00000000000 */
        /* <DEDUP_REMOVED lines=14> */
.L_x_10:


//--------------------- .text._Z3addiiPfS_        --------------------------
	.section	.text._Z3addiiPfS_,"ax",@progbits
	.align	128
        .global         _Z3addiiPfS_
        .type           _Z3addiiPfS_,@function
        .size           _Z3addiiPfS_,(.L_x_11 - _Z3addiiPfS_)
        .other          _Z3addiiPfS_,@"STO_CUDA_ENTRY STV_DEFAULT"
_Z3addiiPfS_:
.text._Z3addiiPfS_:
[----:B------:R-:W-:Y:S01]  /*0000*/  LDC R1, c[0x0][0x37c] ;  /* 0x0000df00ff017b82 */ /* 0x000fe20000000800 */
[----:B------:R-:W0:Y:S01]  /*0010*/  S2R R11, SR_CTAID.X ;  /* 0x00000000000b7919 */ /* 0x000e220000002500 */
[----:B------:R-:W1:Y:S01]  /*0020*/  LDCU.64 UR6, c[0x0][0x380] ;  /* 0x00007000ff0677ac */ /* 0x000e620008000a00 */
[----:B------:R-:W0:Y:S01]  /*0030*/  S2R R0, SR_TID.X ;  /* 0x0000000000007919 */ /* 0x000e220000002100 */
[----:B------:R-:W2:Y:S04]  /*0040*/  LDCU UR4, c[0x0][0x360] ;  /* 0x00006c00ff0477ac */ /* 0x000ea80008000800 */
[----:B------:R-:W2:Y:S01]  /*0050*/  LDC R6, c[0x0][0x370] ;  /* 0x0000dc00ff067b82 */ /* 0x000ea20000000800 */
[----:B-1----:R-:W-:Y:S02]  /*0060*/  IMAD.U32 R2, RZ, RZ, UR6 ;  /* 0x00000006ff027e24 */ /* 0x002fe4000f8e00ff */
[----:B--2---:R-:W-:-:S02]  /*0070*/  IMAD R6, R6, UR4, RZ ;  /* 0x0000000406067c24 */ /* 0x004fc4000f8e02ff */
[----:B0-----:R-:W-:Y:S02]  /*0080*/  IMAD R11, R11, UR4, R0 ;  /* 0x000000040b0b7c24 */ /* 0x001fe4000f8e0200 */
[----:B------:R-:W-:-:S05]  /*0090*/  IMAD R0, R2, UR7, RZ ;  /* 0x0000000702007c24 */ /* 0x000fca000f8e02ff */
        /* <DEDUP_REMOVED lines=49> */
.L_x_7:
        /* <DEDUP_REMOVED lines=10> */
[----:B------:R-:W-:Y:S02]  /*0450*/  @!P2 IMAD.IADD R12, R12, 0x1, -R15 ;  /* 0x000000010c0ca824 */ /* 0x000fe400078e0a0f */
[----:B------:R-:W-:-:S04]  /*0460*/  IMAD.WIDE R14, R11, 0x4, R4 ;  /* 0x000000040b0e7825 */ /* 0x000fc800078e0204 */
[----:B------:R-:W-:Y:S02]  /*0470*/  @!P3 IMAD.MOV R12, RZ, RZ, -R12 ;  /* 0x000000ffff0cb224 */ /* 0x000fe400078e0a0c */
[----:B------:R-:W2:Y:S03]  /*0480*/  LDG.E R15, desc[UR4][R14.64] ;  /* 0x000000040e0f7981 */ /* 0x000ea6000c1e1900 */
[----:B------:R-:W-:-:S05]  /*0490*/  SEL R13, R17, R12, !P1 ;  /* 0x0000000c110d7207 */ /* 0x000fca0004800000 */
[----:B------:R-:W-:-:S05]  /*04a0*/  IMAD.WIDE R12, R13, 0x4, R8 ;  /* 0x000000040d0c7825 */ /* 0x000fca00078e0208 */
[----:B------:R-:W2:Y:S01]  /*04b0*/  LDG.E R16, desc[UR4][R12.64] ;  /* 0x000000040c107981 */ /* 0x000ea2000c1e1900 */
[----:B------:R-:W-:-:S04]  /*04c0*/  IADD3 R7, PT, PT, R7, 0x1, RZ ;  /* 0x0000000107077810 */ /* 0x000fc80007ffe0ff */
[----:B------:R-:W-:Y:S01]  /*04d0*/  ISETP.NE.AND P2, PT, R7, RZ, PT ;  /* 0x000000ff0700720c */ /* 0x000fe20003f45270 */
[----:B------:R-:W-:Y:S02]  /*04e0*/  IMAD.IADD R11, R6, 0x1, R11 ;  /* 0x00000001060b7824 */ /* 0x000fe400078e020b */
[----:B--2---:R-:W-:-:S05]  /*04f0*/  FADD R19, R16, R15 ;  /* 0x0000000f10137221 */ /* 0x004fca0000000000 */
[----:B------:R0:W-:Y:S05]  /*0500*/  STG.E desc[UR4][R12.64], R19 ;  /* 0x000000130c007986 */ /* 0x0001ea000c101904 */
[----:B------:R-:W-:Y:S05]  /*0510*/  @P2 BRA `(.L_x_7) ;  /* 0xfffffffc00a42947 */ /* 0x000fea000383ffff */
.L_x_6:
[----:B------:R-:W-:Y:S05]  /*0520*/  BSYNC.RECONVERGENT B0 ;  /* 0x0000000000007941 */ /* 0x000fea0003800200 */
.L_x_5:
        /* <DEDUP_REMOVED lines=13> */
.L_x_8:
[----:B0-----:R-:W-:Y:S01]  /*0600*/  IABS R9, R11 ;  /* 0x0000000b00097213 */ /* 0x001fe20000000000 */
[C---:B------:R-:W-:Y:S01]  /*0610*/  IMAD.WIDE R12, R11.reuse, 0x4, R2 ;  /* 0x000000040b0c7825 */ /* 0x040fe200078e0202 */
[----:B------:R-:W-:Y:S02]  /*0620*/  IABS R16, R15 ;  /* 0x0000000f00107213 */ /* 0x000fe40000000000 */
[----:B------:R-:W-:Y:S01]  /*0630*/  ISETP.GE.AND P1, PT, R11, RZ, PT ;  /* 0x000000ff0b00720c */ /* 0x000fe20003f26270 */
[----:B------:R-:W-:Y:S01]  /*0640*/  IMAD.HI.U32 R14, R14, R9, RZ ;  /* 0x000000090e0e7227 */ /* 0x000fe200078e00ff */
[----:B------:R-:W-:Y:S01]  /*0650*/  LOP3.LUT R17, RZ, R15, RZ, 0x33, !PT ;  /* 0x0000000fff117212 */ /* 0x000fe200078e33ff */
[----:B------:R0:W2:Y:S03]  /*0660*/  LDG.E R21, desc[UR4][R12.64] ;  /* 0x000000040c157981 */ /* 0x0000a6000c1e1900 */
[----:B------:R-:W-:-:S05]  /*0670*/  IADD3 R14, PT, PT, -R14, RZ, RZ ;  /* 0x000000ff0e0e7210 */ /* 0x000fca0007ffe1ff */
[----:B------:R-:W-:-:S05]  /*0680*/  IMAD R8, R16, R14, R9 ;  /* 0x0000000e10087224 */ /* 0x000fca00078e0209 */
[----:B------:R-:W-:-:S13]  /*0690*/  ISETP.GT.U32.AND P0, PT, R7, R8, PT ;  /* 0x000000080700720c */ /* 0x000fda0003f04070 */
[----:B------:R-:W-:-:S05]  /*06a0*/  @!P0 IMAD.IADD R8, R8, 0x1, -R16 ;  /* 0x0000000108088824 */ /* 0x000fca00078e0a10 */
[----:B------:R-:W-:-:S13]  /*06b0*/  ISETP.GT.U32.AND P0, PT, R7, R8, PT ;  /* 0x000000080700720c */ /* 0x000fda0003f04070 */
[----:B------:R-:W-:Y:S02]  /*06c0*/  @!P0 IADD3 R8, PT, PT, R8, -R16, RZ ;  /* 0x8000001008088210 */ /* 0x000fe40007ffe0ff */
[----:B------:R-:W-:-:S03]  /*06d0*/  ISETP.NE.AND P0, PT, R15, RZ, PT ;  /* 0x000000ff0f00720c */ /* 0x000fc60003f05270 */
[----:B------:R-:W-:-:S05]  /*06e0*/  @!P1 IMAD.MOV R8, RZ, RZ, -R8 ;  /* 0x000000ffff089224 */ /* 0x000fca00078e0a08 */
[----:B------:R-:W-:-:S05]  /*06f0*/  SEL R9, R17, R8, !P0 ;  /* 0x0000000811097207 */ /* 0x000fca0004000000 */
[----:B------:R-:W-:-:S05]  /*0700*/  IMAD.WIDE R8, R9, 0x4, R4 ;  /* 0x0000000409087825 */ /* 0x000fca00078e0204 */
[----:B------:R-:W2:Y:S01]  /*0710*/  LDG.E R10, desc[UR4][R8.64] ;  /* 0x00000004080a7981 */ /* 0x000ea2000c1e1900 */
[----:B------:R-:W1:Y:S08]  /*0720*/  I2F.RP R7, R16 ;  /* 0x0000001000077306 */ /* 0x000e700000209400 */
[----:B-1----:R-:W1:Y:S02]  /*0730*/  MUFU.RCP R7, R7 ;  /* 0x0000000700077308 */ /* 0x002e640000001000 */
[----:B-1----:R-:W-:-:S06]  /*0740*/  IADD3 R22, PT, PT, R7, 0xffffffe, RZ ;  /* 0x0ffffffe07167810 */ /* 0x002fcc0007ffe0ff */
[----:B------:R1:W3:Y:S01]  /*0750*/  F2I.FTZ.U32.TRUNC.NTZ R23, R22 ;  /* 0x0000001600177305 */ /* 0x0002e2000021f000 */
[----:B------:R-:W-:-:S04]  /*0760*/  IADD3 R19, PT, PT, R6, R11, RZ ;  /* 0x0000000b06137210 */ /* 0x000fc80007ffe0ff */
[----:B------:R-:W-:Y:S01]  /*0770*/  IABS R18, R19 ;  /* 0x0000001300127213 */ /* 0x000fe20000000000 */
[----:B-1----:R-:W-:Y:S02]  /*0780*/  IMAD.MOV.U32 R22, RZ, RZ, RZ ;  /* 0x000000ffff167224 */ /* 0x002fe400078e00ff */
[----:B---3--:R-:W-:-:S04]  /*0790*/  IMAD.MOV R25, RZ, RZ, -R23 ;  /* 0x000000ffff197224 */ /* 0x008fc800078e0a17 */
[----:B------:R-:W-:-:S04]  /*07a0*/  IMAD R11, R25, R16, RZ ;  /* 0x00000010190b7224 */ /* 0x000fc800078e02ff */
[----:B------:R-:W-:Y:S01]  /*07b0*/  IMAD.HI.U32 R14, R23, R11, R22 ;  /* 0x0000000b170e7227 */ /* 0x000fe200078e0016 */
[----:B------:R-:W-:-:S05]  /*07c0*/  MOV R11, R18 ;  /* 0x00000012000b7202 */ /* 0x000fca0000000f00 */
[----:B------:R-:W-:-:S04]  /*07d0*/  IMAD.HI.U32 R7, R14, R11, RZ ;  /* 0x0000000b0e077227 */ /* 0x000fc800078e00ff */
[----:B------:R-:W-:-:S04]  /*07e0*/  IMAD.MOV R7, RZ, RZ, -R7 ;  /* 0x000000ffff077224 */ /* 0x000fc800078e0a07 */
[----:B------:R-:W-:Y:S01]  /*07f0*/  IMAD R11, R16, R7, R11 ;  /* 0x00000007100b7224 */ /* 0x000fe200078e020b */
[----:B------:R-:W-:-:S04]  /*0800*/  MOV R7, R16 ;  /* 0x0000001000077202 */ /* 0x000fc80000000f00 */
        /* <DEDUP_REMOVED lines=8> */
[----:B--2---:R-:W-:Y:S01]  /*0890*/  FADD R21, R10, R21 ;  /* 0x000000150a157221 */ /* 0x004fe20000000000 */
[----:B------:R-:W-:-:S04]  /*08a0*/  IMAD.WIDE R10, R11, 0x4, R4 ;  /* 0x000000040b0a7825 */ /* 0x000fc800078e0204 */
[----:B------:R0:W-:Y:S04]  /*08b0*/  STG.E desc[UR4][R8.64], R21 ;  /* 0x0000001508007986 */ /* 0x0001e8000c101904 */
[----:B------:R1:W2:Y:S04]  /*08c0*/  LDG.E R23, desc[UR4][R12.64] ;  /* 0x000000040c177981 */ /* 0x0002a8000c1e1900 */
[----:B------:R-:W2:Y:S01]  /*08d0*/  LDG.E R18, desc[UR4][R10.64] ;  /* 0x000000040a127981 */ /* 0x000ea2000c1e1900 */
        /* <DEDUP_REMOVED lines=13> */
[----:B------:R-:W-:-:S04]  /*09b0*/  IMAD.WIDE R8, R9, 0x4, R4 ;  /* 0x0000000409087825 */ /* 0x000fc800078e0204 */
[----:B--2---:R-:W-:-:S05]  /*09c0*/  FADD R23, R18, R23 ;  /* 0x0000001712177221 */ /* 0x004fca0000000000 */
[----:B------:R0:W-:Y:S04]  /*09d0*/  STG.E desc[UR4][R10.64], R23 ;  /* 0x000000170a007986 */ /* 0x0001e8000c101904 */
[----:B------:R-:W2:Y:S04]  /*09e0*/  LDG.E R18, desc[UR4][R8.64] ;  /* 0x0000000408127981 */ /* 0x000ea8000c1e1900 */
[----:B------:R1:W2:Y:S01]  /*09f0*/  LDG.E R21, desc[UR4][R12.64] ;  /* 0x000000040c157981 */ /* 0x0002a2000c1e1900 */
        /* <DEDUP_REMOVED lines=11> */
[----:B0-----:R-:W-:Y:S01]  /*0ab0*/  SEL R11, R17, R20, !P0 ;  /* 0x00000014110b7207 */ /* 0x001fe20004000000 */
[----:B------:R-:W-:-:S04]  /*0ac0*/  IMAD.WIDE R16, R6, 0x4, R12 ;  /* 0x0000000406107825 */ /* 0x000fc800078e020c */
[----:B-1----:R-:W-:-:S04]  /*0ad0*/  IMAD.WIDE R12, R11, 0x4, R4 ;  /* 0x000000040b0c7825 */ /* 0x002fc800078e0204 */
[----:B--2---:R-:W-:-:S05]  /*0ae0*/  FADD R21, R18, R21 ;  /* 0x0000001512157221 */ /* 0x004fca0000000000 */
[----:B------:R0:W-:Y:S04]  /*0af0*/  STG.E desc[UR4][R8.64], R21 ;  /* 0x0000001508007986 */ /* 0x0001e8000c101904 */
[----:B------:R-:W2:Y:S04]  /*0b00*/  LDG.E R17, desc[UR4][R16.64] ;  /* 0x0000000410117981 */ /* 0x000ea8000c1e1900 */
[----:B------:R-:W2:Y:S01]  /*0b10*/  LDG.E R10, desc[UR4][R12.64] ;  /* 0x000000040c0a7981 */ /* 0x000ea2000c1e1900 */
[----:B------:R-:W-:-:S04]  /*0b20*/  IADD3 R11, PT, PT, R6, R19, RZ ;  /* 0x00000013060b7210 */ /* 0x000fc80007ffe0ff */
[----:B------:R-:W-:Y:S01]  /*0b30*/  ISETP.GE.AND P0, PT, R11, R0, PT ;  /* 0x000000000b00720c */ /* 0x000fe20003f06270 */
[----:B--2---:R-:W-:-:S05]  /*0b40*/  FADD R23, R10, R17 ;  /* 0x000000110a177221 */ /* 0x004fca0000000000 */
[----:B------:R0:W-:Y:S07]  /*0b50*/  STG.E desc[UR4][R12.64], R23 ;  /* 0x000000170c007986 */ /* 0x0001ee000c101904 */
[----:B------:R-:W-:Y:S05]  /*0b60*/  @!P0 BRA `(.L_x_8) ;  /* 0xfffffff800a48947 */ /* 0x000fea000383ffff */
[----:B------:R-:W-:Y:S05]  /*0b70*/  EXIT ;  /* 0x000000000000794d */ /* 0x000fea0003800000 */
.L_x_9:
        /* <DEDUP_REMOVED lines=16> */
.L_x_11:


//--------------------- .nv.shared.reserved.0     --------------------------
	.section	.nv.shared.reserved.0,"aw",@nobits
	.weak		__nv_reservedSMEM_offset_0_alias
	.size		__nv_reservedSMEM_offset_0_alias, 0, 64
	.other		__nv_reservedSMEM_offset_0_alias,@"STO_CUDA_RESERVED_SHARED STV_DEFAULT"
__nv_reservedSMEM_offset_0_alias:
	.zero		0
	.zero		64


//--------------------- .nv.constant0._Z12swap_wrapperiiPfS_ --------------------------
	.section	.nv.constant0._Z12swap_wrapperiiPfS_,"a",@progbits
	.sectionflags	@""
	.align	4
.nv.constant0._Z12swap_wrapperiiPfS_:
	.zero		920


//--------------------- .nv.constant0._Z3addiiPfS_ --------------------------
	.section	.nv.constant0._Z3addiiPfS_,"a",@progbits
	.sectionflags	@""
	.align	4
.nv.constant0._Z3addiiPfS_:
	.zero		920


//--------------------- SYMBOLS --------------------------

	.type		.nv.reservedSmem.offset0,@object
	.size		.nv.reservedSmem.offset0,0x4
